//
// Generated by NVIDIA NVVM Compiler
//
// Compiler Build ID: CL-36424714
// Cuda compilation tools, release 13.0, V13.0.88
// Based on NVVM 20.0.0
//

.version 9.0
.target sm_100
.address_size 64

.extern .func  (.param .b32 func_retval0) vprintf
(
	.param .b64 vprintf_param_0,
	.param .b64 vprintf_param_1
)
;
.global .align 1 .b8 $str[12] = {100, 101, 118, 105, 99, 101, 58, 32, 37, 100, 10};

.func  (.param .b32 func_retval0) _Z5recuri(
	.param .b32 _Z5recuri_param_0
)
{
	.reg .pred 	%p<6>;
	.reg .b32 	%r<66>;

	ld.param.u32 	%r65, [_Z5recuri_param_0];
	setp.lt.s32 	%p1, %r65, 2;
	mov.b32 	%r64, 0;
	@%p1 bra 	$L__BB0_9;
	max.u32 	%r31, %r65, 3;
	add.s32 	%r32, %r31, -3;
	add.s32 	%r33, %r31, -2;
	shr.u32 	%r34, %r33, 1;
	add.s32 	%r1, %r34, 1;
	and.b32  	%r2, %r1, 3;
	setp.lt.u32 	%p2, %r32, 5;
	mov.b32 	%r64, 0;
	@%p2 bra 	$L__BB0_5;
	add.s32 	%r55, %r65, -3;
	and.b32  	%r36, %r1, 2147483644;
	neg.s32 	%r54, %r36;
	mov.b32 	%r64, 0;
$L__BB0_3:
	add.s32 	%r37, %r55, 2;
	{ // callseq 0, 0
	.param .b32 param0;
	st.param.b32 	[param0], %r37;
	.param .b32 retval0;
	call.uni (retval0), 
	_Z5recuri, 
	(
	param0
	);
	ld.param.b32 	%r38, [retval0];
	} // callseq 0
	add.s32 	%r40, %r38, %r64;
	add.s32 	%r41, %r55, -4;
	{ // callseq 1, 0
	.param .b32 param0;
	st.param.b32 	[param0], %r55;
	.param .b32 retval0;
	call.uni (retval0), 
	_Z5recuri, 
	(
	param0
	);
	ld.param.b32 	%r42, [retval0];
	} // callseq 1
	add.s32 	%r44, %r42, %r40;
	add.s32 	%r45, %r55, -2;
	{ // callseq 2, 0
	.param .b32 param0;
	st.param.b32 	[param0], %r45;
	.param .b32 retval0;
	call.uni (retval0), 
	_Z5recuri, 
	(
	param0
	);
	ld.param.b32 	%r46, [retval0];
	} // callseq 2
	add.s32 	%r48, %r46, %r44;
	{ // callseq 3, 0
	.param .b32 param0;
	st.param.b32 	[param0], %r41;
	.param .b32 retval0;
	call.uni (retval0), 
	_Z5recuri, 
	(
	param0
	);
	ld.param.b32 	%r49, [retval0];
	} // callseq 3
	add.s32 	%r64, %r49, %r48;
	add.s32 	%r55, %r55, -8;
	add.s32 	%r54, %r54, 4;
	setp.ne.s32 	%p3, %r54, 0;
	@%p3 bra 	$L__BB0_3;
	add.s32 	%r65, %r55, 3;
$L__BB0_5:
	setp.eq.s32 	%p4, %r2, 0;
	@%p4 bra 	$L__BB0_9;
	add.s32 	%r62, %r65, -1;
	neg.s32 	%r61, %r2;
$L__BB0_7:
	.pragma "nounroll";
	{ // callseq 4, 0
	.param .b32 param0;
	st.param.b32 	[param0], %r62;
	.param .b32 retval0;
	call.uni (retval0), 
	_Z5recuri, 
	(
	param0
	);
	ld.param.b32 	%r51, [retval0];
	} // callseq 4
	add.s32 	%r64, %r51, %r64;
	add.s32 	%r62, %r62, -2;
	add.s32 	%r61, %r61, 1;
	setp.ne.s32 	%p5, %r61, 0;
	@%p5 bra 	$L__BB0_7;
	add.s32 	%r65, %r62, 1;
$L__BB0_9:
	add.s32 	%r53, %r65, %r64;
	st.param.b32 	[func_retval0], %r53;
	ret;

}
	// .globl	_Z6kernelv
.visible .entry _Z6kernelv()
{
	.local .align 8 .b8 	__local_depot1[8];
	.reg .b64 	%SP;
	.reg .b64 	%SPL;
	.reg .b32 	%r<5>;
	.reg .b64 	%rd<5>;

	mov.u64 	%SPL, __local_depot1;
	cvta.local.u64 	%SP, %SPL;
	add.u64 	%rd1, %SP, 0;
	add.u64 	%rd2, %SPL, 0;
	{ // callseq 5, 0
	.param .b32 param0;
	st.param.b32 	[param0], 20;
	.param .b32 retval0;
	call.uni (retval0), 
	_Z5recuri, 
	(
	param0
	);
	ld.param.b32 	%r1, [retval0];
	} // callseq 5
	st.local.u32 	[%rd2], %r1;
	mov.u64 	%rd3, $str;
	cvta.global.u64 	%rd4, %rd3;
	{ // callseq 6, 0
	.param .b64 param0;
	st.param.b64 	[param0], %rd4;
	.param .b64 param1;
	st.param.b64 	[param1], %rd1;
	.param .b32 retval0;
	call.uni (retval0), 
	vprintf, 
	(
	param0, 
	param1
	);
	ld.param.b32 	%r3, [retval0];
	} // callseq 6
	ret;

}


// ===== COMPILED SASS (sm_100) =====

	.target	sm_100

	.elftype	@"ET_EXEC"


//--------------------- .note.nv.tkinfo           --------------------------
	.section	.note.nv.tkinfo,"",@"SHT_NOTE"
	.sectionflags	@"SHF_NOTE_NV_TKINFO"
	.tkinfo
        /*0018*/ 	.word	0x00000002
        /*0030*/ 	.string	""
        /*0030*/ 	.string	"ptxas"
        /*0030*/ 	.string	"Cuda compilation tools, release 13.0, V13.0.88"
        /*0030*/ 	.string	"Build cuda_13.0.r13.0/compiler.36424714_0"
        /*0030*/ 	.string	"-arch sm_100 -m 64 "



//--------------------- .note.nv.cuinfo           --------------------------
	.section	.note.nv.cuinfo,"",@"SHT_NOTE"
	.sectionflags	@"SHF_NOTE_NV_CUINFO"
        /*0018*/ 	.short	0x0002
        /*001a*/ 	.short	0x0064
        /*001c*/ 	.short	0x0082
	.zero		2


//--------------------- .nv.info                  --------------------------
	.section	.nv.info,"",@"SHT_CUDA_INFO"
	.align	4


	//----- nvinfo : EIATTR_REGCOUNT
	.align		4
        /*0000*/ 	.byte	0x04, 0x2f
        /*0002*/ 	.short	(.L_2 - .L_1)
	.align		4
.L_1:
        /*0004*/ 	.word	index@(_Z6kernelv)
        /*0008*/ 	.word	0x0000001e


	//----- nvinfo : EIATTR_FRAME_SIZE
	.align		4
.L_2:
        /*000c*/ 	.byte	0x04, 0x11
        /*000e*/ 	.short	(.L_4 - .L_3)
	.align		4
.L_3:
        /*0010*/ 	.word	index@($_Z6kernelv$_Z5recuri)
        /*0014*/ 	.word	0x00000008


	//----- nvinfo : EIATTR_FRAME_SIZE
	.align		4
.L_4:
        /*0018*/ 	.byte	0x04, 0x11
        /*001a*/ 	.short	(.L_6 - .L_5)
	.align		4
.L_5:
        /*001c*/ 	.word	index@(_Z6kernelv)
        /*0020*/ 	.word	0x00000008


	//----- nvinfo : EIATTR_MIN_STACK_SIZE
	.align		4
.L_6:
        /*0024*/ 	.byte	0x04, 0x12
        /*0026*/ 	.short	(.L_8 - .L_7)
	.align		4
.L_7:
        /*0028*/ 	.word	index@(_Z6kernelv)
        /*002c*/ 	.word	0x00000008
.L_8:


//--------------------- .nv.compat                --------------------------
	.section	.nv.compat,"",@"SHT_CUDA_COMPAT_INFO"
	.align	4
        /*0000*/ 	.byte	0x02, 0x09, 0x00, 0x00, 0x02, 0x02, 0x01, 0x00, 0x02, 0x05, 0x05, 0x00, 0x03, 0x07, 0x01, 0x01
        /*0010*/ 	.byte	0x02, 0x03, 0x00, 0x00, 0x02, 0x06, 0x01, 0x00, 0x04, 0x0b, 0x08, 0x00, 0x09, 0x00, 0x00, 0x00
        /*0020*/ 	.byte	0x00, 0x00, 0x00, 0x00


//--------------------- .nv.info._Z6kernelv       --------------------------
	.section	.nv.info._Z6kernelv,"",@"SHT_CUDA_INFO"
	.sectionflags	@""
	.align	4


	//----- nvinfo : EIATTR_CUDA_API_VERSION
	.align		4
        /*0000*/ 	.byte	0x04, 0x37
        /*0002*/ 	.short	(.L_10 - .L_9)
.L_9:
        /*0004*/ 	.word	0x00000082


	//----- nvinfo : EIATTR_SPARSE_MMA_MASK
	.align		4
.L_10:
        /*0008*/ 	.byte	0x03, 0x50
        /*000a*/ 	.short	0x0000


	//----- nvinfo : EIATTR_MAXREG_COUNT
	.align		4
        /*000c*/ 	.byte	0x03, 0x1b
        /*000e*/ 	.short	0x00ff


	//----- nvinfo : EIATTR_EXTERNS
	.align		4
        /*0010*/ 	.byte	0x04, 0x0f
        /*0012*/ 	.short	(.L_12 - .L_11)


	//   ....[0]....
	.align		4
.L_11:
        /*0014*/ 	.word	index@(vprintf)


	//----- nvinfo : EIATTR_MERCURY_ISA_VERSION
	.align		4
.L_12:
        /*0018*/ 	.byte	0x03, 0x5f
        /*001a*/ 	.short	0x0101


	//----- nvinfo : EIATTR_VRC_CTA_INIT_COUNT
	.align		4
        /*001c*/ 	.byte	0x02, 0x4a
	.zero		1
	.zero		1


	//----- nvinfo : EIATTR_SYSCALL_OFFSETS
	.align		4
        /*0020*/ 	.byte	0x04, 0x46
        /*0022*/ 	.short	(.L_14 - .L_13)


	//   ....[0]....
.L_13:
        /*0024*/ 	.word	0x00000130


	//----- nvinfo : EIATTR_EXIT_INSTR_OFFSETS
	.align		4
.L_14:
        /*0028*/ 	.byte	0x04, 0x1c
        /*002a*/ 	.short	(.L_16 - .L_15)


	//   ....[0]....
.L_15:
        /*002c*/ 	.word	0x00000140


	//----- nvinfo : EIATTR_CRS_STACK_SIZE
	.align		4
.L_16:
        /*0030*/ 	.byte	0x04, 0x1e
        /*0032*/ 	.short	(.L_18 - .L_17)
.L_17:
        /*0034*/ 	.word	0x00000000


	//----- nvinfo : EIATTR_SW_WAR
	.align		4
.L_18:
        /*0038*/ 	.byte	0x04, 0x36
        /*003a*/ 	.short	(.L_20 - .L_19)
.L_19:
        /*003c*/ 	.word	0x00000008
.L_20:


//--------------------- .nv.callgraph             --------------------------
	.section	.nv.callgraph,"",@"SHT_CUDA_CALLGRAPH"
	.align	4
	.sectionentsize	8
	.align		4
        /*0000*/ 	.word	0x00000000
	.align		4
        /*0004*/ 	.word	0xffffffff
	.align		4
        /*0008*/ 	.word	index@(_Z6kernelv)
	.align		4
        /*000c*/ 	.word	index@(vprintf)
	.align		4
        /*0010*/ 	.word	0x00000000
	.align		4
        /*0014*/ 	.word	0xfffffffe
	.align		4
        /*0018*/ 	.word	0x00000000
	.align		4
        /*001c*/ 	.word	0xfffffffd
	.align		4
        /*0020*/ 	.word	0x00000000
	.align		4
        /*0024*/ 	.word	0xfffffffc


//--------------------- .nv.constant4             --------------------------
	.section	.nv.constant4,"a",@progbits
	.align	8
	.align		8
.nv.constant4:
        /*0000*/ 	.dword	vprintf
	.align		8
        /*0008*/ 	.dword	$str


//--------------------- .text._Z6kernelv          --------------------------
	.section	.text._Z6kernelv,"ax",@progbits
	.align	128
        .global         _Z6kernelv
        .type           _Z6kernelv,@function
        .size           _Z6kernelv,(.L_x_10 - _Z6kernelv)
        .other          _Z6kernelv,@"STO_CUDA_ENTRY STV_DEFAULT"
_Z6kernelv:
.text._Z6kernelv:
[----:B------:R-:W0:Y:S01]  /*0000*/  LDC R1, c[0x0][0x37c] ;  /* 0x0000df00ff017b82 */ /* 0x000e220000000800 */
[----:B------:R-:W1:Y:S01]  /*0010*/  LDCU UR4, c[0x0][0x2f8] ;  /* 0x00005f00ff0477ac */ /* 0x000e620008000800 */
[----:B0-----:R-:W-:Y:S01]  /*0020*/  VIADD R1, R1, 0xfffffff8 ;  /* 0xfffffff801017836 */ /* 0x001fe20000000000 */
[----:B------:R-:W-:Y:S01]  /*0030*/  MOV R20, 0xa0 ;  /* 0x000000a000147802 */ /* 0x000fe20000000f00 */
[----:B------:R-:W-:Y:S01]  /*0040*/  IMAD.MOV.U32 R4, RZ, RZ, 0x14 ;  /* 0x00000014ff047424 */ /* 0x000fe200078e00ff */
[----:B------:R-:W0:Y:S01]  /*0050*/  LDCU UR5, c[0x0][0x2fc] ;  /* 0x00005f80ff0577ac */ /* 0x000e220008000800 */
[----:B------:R-:W-:Y:S01]  /*0060*/  IMAD.MOV.U32 R21, RZ, RZ, 0x0 ;  /* 0x00000000ff157424 */ /* 0x000fe200078e00ff */
[----:B-1----:R-:W-:-:S05]  /*0070*/  IADD3 R16, P0, PT, R1, UR4, RZ ;  /* 0x0000000401107c10 */ /* 0x002fca000ff1e0ff */
[----:B0-----:R-:W-:-:S08]  /*0080*/  IMAD.X R2, RZ, RZ, UR5, P0 ;  /* 0x00000005ff027e24 */ /* 0x001fd000080e06ff */
[----:B------:R-:W-:Y:S05]  /*0090*/  CALL.REL.NOINC `($_Z6kernelv$_Z5recuri) ;  /* 0x00000000002c7944 */ /* 0x000fea0003c00000 */
[----:B------:R-:W-:Y:S01]  /*00a0*/  MOV R0, 0x0 ;  /* 0x0000000000007802 */ /* 0x000fe20000000f00 */
[----:B------:R-:W0:Y:S01]  /*00b0*/  LDCU.64 UR4, c[0x4][0x8] ;  /* 0x01000100ff0477ac */ /* 0x000e220008000a00 */
[----:B------:R0:W-:Y:S01]  /*00c0*/  STL [R1], R4 ;  /* 0x0000000401007387 */ /* 0x0001e20000100800 */
[----:B------:R-:W-:Y:S01]  /*00d0*/  IMAD.MOV.U32 R6, RZ, RZ, R16 ;  /* 0x000000ffff067224 */ /* 0x000fe200078e0010 */
[----:B------:R1:W2:Y:S01]  /*00e0*/  LDC.64 R8, c[0x4][R0] ;  /* 0x0100000000087b82 */ /* 0x0002a20000000a00 */
[----:B------:R-:W-:Y:S01]  /*00f0*/  IMAD.MOV.U32 R7, RZ, RZ, R2 ;  /* 0x000000ffff077224 */ /* 0x000fe200078e0002 */
[----:B0-----:R-:W-:Y:S01]  /*0100*/  MOV R4, UR4 ;  /* 0x0000000400047c02 */ /* 0x001fe20008000f00 */
[----:B-1----:R-:W-:-:S07]  /*0110*/  IMAD.U32 R5, RZ, RZ, UR5 ;  /* 0x00000005ff057e24 */ /* 0x002fce000f8e00ff */
[----:B------:R-:W-:-:S07]  /*0120*/  LEPC R20, `(.L_x_0) ;  /* 0x000000001014794e */ /* 0x000fce0000000000 */
[----:B--2---:R-:W-:Y:S05]  /*0130*/  CALL.ABS.NOINC R8 ;  /* 0x0000000008007343 */ /* 0x004fea0003c00000 */
.L_x_0:
[----:B------:R-:W-:Y:S05]  /*0140*/  EXIT ;  /* 0x000000000000794d */ /* 0x000fea0003800000 */
        .type           $_Z6kernelv$_Z5recuri,@function
        .size           $_Z6kernelv$_Z5recuri,(.L_x_10 - $_Z6kernelv$_Z5recuri)
$_Z6kernelv$_Z5recuri:
[----:B------:R-:W-:-:S05]  /*0150*/  IADD3 R1, PT, PT, R1, -0x38, RZ ;  /* 0xffffffc801017810 */ /* 0x000fca0007ffe0ff */
[----:B------:R-:W-:Y:S04]  /*0160*/  STL [R1+0x30], R27 ;  /* 0x0000301b01007387 */ /* 0x000fe80000100800 */
        /* <DEDUP_REMOVED lines=8> */
[----:B------:R0:W-:Y:S04]  /*01f0*/  STL [R1+0x28], R25 ;  /* 0x0000281901007387 */ /* 0x0001e80000100800 */
[----:B------:R1:W-:Y:S04]  /*0200*/  STL [R1+0x24], R24 ;  /* 0x0000241801007387 */ /* 0x0003e80000100800 */
[----:B------:R2:W-:Y:S01]  /*0210*/  STL [R1+0x20], R23 ;  /* 0x0000201701007387 */ /* 0x0005e20000100800 */
[----:B0-----:R-:W0:Y:S05]  /*0220*/  BMOV.32.CLEAR R25, B8 ;  /* 0x0000000008197355 */ /* 0x001e2a0000100000 */
[----:B-1----:R-:W1:Y:S05]  /*0230*/  BMOV.32.CLEAR R24, B7 ;  /* 0x0000000007187355 */ /* 0x002e6a0000100000 */
[----:B--2---:R-:W2:Y:S05]  /*0240*/  BMOV.32.CLEAR R23, B6 ;  /* 0x0000000006177355 */ /* 0x004eaa0000100000 */
[----:B------:R3:W-:Y:S02]  /*0250*/  STL [R1], R2 ;  /* 0x0000000201007387 */ /* 0x0007e40000100800 */
[----:B---3--:R-:W-:-:S05]  /*0260*/  IMAD.MOV.U32 R2, RZ, RZ, R4 ;  /* 0x000000ffff027224 */ /* 0x008fca00078e0004 */
[----:B------:R-:W-:Y:S01]  /*0270*/  ISETP.GE.AND P0, PT, R2, 0x2, PT ;  /* 0x000000020200780c */ /* 0x000fe20003f06270 */
[----:B------:R-:W-:Y:S01]  /*0280*/  BSSY.RECONVERGENT B8, `(.L_x_1) ;  /* 0x0000041000087945 */ /* 0x000fe20003800200 */
[----:B------:R-:W-:-:S11]  /*0290*/  IMAD.MOV.U32 R27, RZ, RZ, RZ ;  /* 0x000000ffff1b7224 */ /* 0x000fd600078e00ff */
[----:B012---:R-:W-:Y:S05]  /*02a0*/  @!P0 BRA `(.L_x_2) ;  /* 0x0000000000f88947 */ /* 0x007fea0003800000 */
[----:B------:R-:W-:Y:S01]  /*02b0*/  VIMNMX.U32 R0, PT, PT, R2, 0x3, !PT ;  /* 0x0000000302007848 */ /* 0x000fe20007fe0000 */
[----:B------:R-:W-:Y:S01]  /*02c0*/  BSSY.RECONVERGENT B7, `(.L_x_3) ;  /* 0x000002a000077945 */ /* 0x000fe20003800200 */
[----:B------:R-:W-:-:S03]  /*02d0*/  IMAD.MOV.U32 R27, RZ, RZ, RZ ;  /* 0x000000ffff1b7224 */ /* 0x000fc600078e00ff */
[C---:B------:R-:W-:Y:S01]  /*02e0*/  VIADD R3, R0.reuse, 0xfffffffd ;  /* 0xfffffffd00037836 */ /* 0x040fe20000000000 */
[----:B------:R-:W-:-:S04]  /*02f0*/  IADD3 R0, PT, PT, R0, -0x2, RZ ;  /* 0xfffffffe00007810 */ /* 0x000fc80007ffe0ff */
[----:B------:R-:W-:Y:S02]  /*0300*/  ISETP.GE.U32.AND P0, PT, R3, 0x5, PT ;  /* 0x000000050300780c */ /* 0x000fe40003f06070 */
[----:B------:R-:W-:-:S04]  /*0310*/  LEA.HI R0, R0, 0x1, RZ, 0x1f ;  /* 0x0000000100007811 */ /* 0x000fc800078ff8ff */
[----:B------:R-:W-:-:S07]  /*0320*/  LOP3.LUT R16, R0, 0x3, RZ, 0xc0, !PT ;  /* 0x0000000300107812 */ /* 0x000fce00078ec0ff */
[----:B------:R-:W-:Y:S05]  /*0330*/  @!P0 BRA `(.L_x_4) ;  /* 0x0000000000888947 */ /* 0x000fea0003800000 */
[----:B------:R-:W-:Y:S01]  /*0340*/  LOP3.LUT R19, R0, 0x7ffffffc, RZ, 0xc0, !PT ;  /* 0x7ffffffc00137812 */ /* 0x000fe200078ec0ff */
[----:B------:R-:W-:Y:S01]  /*0350*/  BSSY.RECONVERGENT B6, `(.L_x_5) ;  /* 0x000001f000067945 */ /* 0x000fe20003800200 */
[----:B------:R-:W-:Y:S02]  /*0360*/  VIADD R22, R2, 0xfffffffd ;  /* 0xfffffffd02167836 */ /* 0x000fe40000000000 */
[----:B------:R-:W-:Y:S01]  /*0370*/  IMAD.MOV.U32 R27, RZ, RZ, RZ ;  /* 0x000000ffff1b7224 */ /* 0x000fe200078e00ff */
[----:B------:R-:W-:-:S07]  /*0380*/  IADD3 R19, PT, PT, -R19, RZ, RZ ;  /* 0x000000ff13137210 */ /* 0x000fce0007ffe1ff */
.L_x_6:
[----:B------:R-:W-:Y:S01]  /*0390*/  VIADD R19, R19, 0x4 ;  /* 0x0000000413137836 */ /* 0x000fe20000000000 */
[----:B------:R-:W-:Y:S01]  /*03a0*/  MOV R20, 0x400 ;  /* 0x0000040000147802 */ /* 0x000fe20000000f00 */
[----:B------:R-:W-:Y:S02]  /*03b0*/  VIADD R4, R22, 0x2 ;  /* 0x0000000216047836 */ /* 0x000fe40000000000 */
[----:B------:R-:W-:Y:S01]  /*03c0*/  IMAD.MOV.U32 R21, RZ, RZ, 0x0 ;  /* 0x00000000ff157424 */ /* 0x000fe200078e00ff */
[----:B------:R-:W-:-:S04]  /*03d0*/  ISETP.NE.AND P0, PT, R19, RZ, PT ;  /* 0x000000ff1300720c */ /* 0x000fc80003f05270 */
[----:B------:R-:W-:-:S09]  /*03e0*/  P2R R26, PR, RZ, 0x1 ;  /* 0x00000001ff1a7803 */ /* 0x000fd20000000000 */
[----:B------:R-:W-:Y:S05]  /*03f0*/  CALL.REL.NOINC `($_Z6kernelv$_Z5recuri) ;  /* 0xfffffffc00547944 */ /* 0x000fea0003c3ffff */
[----:B------:R-:W-:Y:S01]  /*0400*/  MOV R17, R4 ;  /* 0x0000000400117202 */ /* 0x000fe20000000f00 */
[----:B------:R-:W-:Y:S01]  /*0410*/  VIADD R2, R22, 0xfffffffc ;  /* 0xfffffffc16027836 */ /* 0x000fe20000000000 */
[----:B------:R-:W-:Y:S01]  /*0420*/  MOV R20, 0x460 ;  /* 0x0000046000147802 */ /* 0x000fe20000000f00 */
[----:B------:R-:W-:Y:S02]  /*0430*/  IMAD.MOV.U32 R4, RZ, RZ, R22 ;  /* 0x000000ffff047224 */ /* 0x000fe400078e0016 */
[----:B------:R-:W-:-:S07]  /*0440*/  IMAD.MOV.U32 R21, RZ, RZ, 0x0 ;  /* 0x00000000ff157424 */ /* 0x000fce00078e00ff */
[----:B------:R-:W-:Y:S05]  /*0450*/  CALL.REL.NOINC `($_Z6kernelv$_Z5recuri) ;  /* 0xfffffffc003c7944 */ /* 0x000fea0003c3ffff */
[----:B------:R-:W-:Y:S01]  /*0460*/  IADD3 R17, PT, PT, R4, R17, R27 ;  /* 0x0000001104117210 */ /* 0x000fe20007ffe01b */
[----:B------:R-:W-:Y:S01]  /*0470*/  IMAD.MOV.U32 R21, RZ, RZ, 0x0 ;  /* 0x00000000ff157424 */ /* 0x000fe200078e00ff */
[----:B------:R-:W-:Y:S02]  /*0480*/  IADD3 R4, PT, PT, R22, -0x2, RZ ;  /* 0xfffffffe16047810 */ /* 0x000fe40007ffe0ff */
[----:B------:R-:W-:-:S07]  /*0490*/  MOV R20, 0x4b0 ;  /* 0x000004b000147802 */ /* 0x000fce0000000f00 */
[----:B------:R-:W-:Y:S05]  /*04a0*/  CALL.REL.NOINC `($_Z6kernelv$_Z5recuri) ;  /* 0xfffffffc00287944 */ /* 0x000fea0003c3ffff */
[----:B------:R-:W-:Y:S02]  /*04b0*/  HFMA2 R21, -RZ, RZ, 0, 0 ;  /* 0x00000000ff157431 */ /* 0x000fe400000001ff */
[----:B------:R-:W-:Y:S01]  /*04c0*/  IMAD.MOV.U32 R18, RZ, RZ, R4 ;  /* 0x000000ffff127224 */ /* 0x000fe200078e0004 */
[----:B------:R-:W-:Y:S01]  /*04d0*/  MOV R20, 0x500 ;  /* 0x0000050000147802 */ /* 0x000fe20000000f00 */
[----:B------:R-:W-:-:S07]  /*04e0*/  IMAD.MOV.U32 R4, RZ, RZ, R2 ;  /* 0x000000ffff047224 */ /* 0x000fce00078e0002 */
[----:B------:R-:W-:Y:S05]  /*04f0*/  CALL.REL.NOINC `($_Z6kernelv$_Z5recuri) ;  /* 0xfffffffc00147944 */ /* 0x000fea0003c3ffff */
[----:B------:R-:W-:Y:S01]  /*0500*/  ISETP.NE.AND P6, PT, R26, RZ, PT ;  /* 0x000000ff1a00720c */ /* 0x000fe20003fc5270 */
[----:B------:R-:W-:Y:S01]  /*0510*/  VIADD R22, R22, 0xfffffff8 ;  /* 0xfffffff816167836 */ /* 0x000fe20000000000 */
[----:B------:R-:W-:-:S11]  /*0520*/  IADD3 R27, PT, PT, R4, R18, R17 ;  /* 0x00000012041b7210 */ /* 0x000fd60007ffe011 */
[----:B------:R-:W-:Y:S05]  /*0530*/  @P6 BRA `(.L_x_6) ;  /* 0xfffffffc00946947 */ /* 0x000fea000383ffff */
[----:B------:R-:W-:Y:S05]  /*0540*/  BSYNC.RECONVERGENT B6 ;  /* 0x0000000000067941 */ /* 0x000fea0003800200 */
.L_x_5:
[----:B------:R-:W-:-:S07]  /*0550*/  VIADD R2, R22, 0x3 ;  /* 0x0000000316027836 */ /* 0x000fce0000000000 */
.L_x_4:
[----:B------:R-:W-:Y:S05]  /*0560*/  BSYNC.RECONVERGENT B7 ;  /* 0x0000000000077941 */ /* 0x000fea0003800200 */
.L_x_3:
[----:B------:R-:W-:-:S13]  /*0570*/  ISETP.NE.AND P0, PT, R16, RZ, PT ;  /* 0x000000ff1000720c */ /* 0x000fda0003f05270 */
[----:B------:R-:W-:Y:S05]  /*0580*/  @!P0 BRA `(.L_x_2) ;  /* 0x0000000000408947 */ /* 0x000fea0003800000 */
[----:B------:R-:W-:Y:S01]  /*0590*/  BSSY.RECONVERGENT B6, `(.L_x_7) ;  /* 0x000000e000067945 */ /* 0x000fe20003800200 */
[----:B------:R-:W-:Y:S01]  /*05a0*/  VIADD R2, R2, 0xffffffff ;  /* 0xffffffff02027836 */ /* 0x000fe20000000000 */
[----:B------:R-:W-:-:S07]  /*05b0*/  IADD3 R16, PT, PT, -R16, RZ, RZ ;  /* 0x000000ff10107210 */ /* 0x000fce0007ffe1ff */
.L_x_8:
[----:B------:R-:W-:Y:S01]  /*05c0*/  VIADD R16, R16, 0x1 ;  /* 0x0000000110107836 */ /* 0x000fe20000000000 */
[----:B------:R-:W-:Y:S01]  /*05d0*/  MOV R20, 0x630 ;  /* 0x0000063000147802 */ /* 0x000fe20000000f00 */
[----:B------:R-:W-:Y:S02]  /*05e0*/  IMAD.MOV.U32 R4, RZ, RZ, R2 ;  /* 0x000000ffff047224 */ /* 0x000fe400078e0002 */
[----:B------:R-:W-:Y:S01]  /*05f0*/  IMAD.MOV.U32 R21, RZ, RZ, 0x0 ;  /* 0x00000000ff157424 */ /* 0x000fe200078e00ff */
[----:B------:R-:W-:-:S04]  /*0600*/  ISETP.NE.AND P0, PT, R16, RZ, PT ;  /* 0x000000ff1000720c */ /* 0x000fc80003f05270 */
[----:B------:R-:W-:-:S09]  /*0610*/  P2R R17, PR, RZ, 0x1 ;  /* 0x00000001ff117803 */ /* 0x000fd20000000000 */
[----:B------:R-:W-:Y:S05]  /*0620*/  CALL.REL.NOINC `($_Z6kernelv$_Z5recuri) ;  /* 0xfffffff800c87944 */ /* 0x000fea0003c3ffff */
[----:B------:R-:W-:Y:S01]  /*0630*/  ISETP.NE.AND P6, PT, R17, RZ, PT ;  /* 0x000000ff1100720c */ /* 0x000fe20003fc5270 */
[----:B------:R-:W-:Y:S01]  /*0640*/  VIADD R2, R2, 0xfffffffe ;  /* 0xfffffffe02027836 */ /* 0x000fe20000000000 */
[----:B------:R-:W-:-:S11]  /*0650*/  IADD3 R27, PT, PT, R27, R4, RZ ;  /* 0x000000041b1b7210 */ /* 0x000fd60007ffe0ff */
[----:B------:R-:W-:Y:S05]  /*0660*/  @P6 BRA `(.L_x_8) ;  /* 0xfffffffc00d46947 */ /* 0x000fea000383ffff */
[----:B------:R-:W-:Y:S05]  /*0670*/  BSYNC.RECONVERGENT B6 ;  /* 0x0000000000067941 */ /* 0x000fea0003800200 */
.L_x_7:
[----:B------:R-:W-:-:S07]  /*0680*/  VIADD R2, R2, 0x1 ;  /* 0x0000000102027836 */ /* 0x000fce0000000000 */
.L_x_2:
[----:B------:R-:W-:Y:S05]  /*0690*/  BSYNC.RECONVERGENT B8 ;  /* 0x0000000000087941 */ /* 0x000fea0003800200 */
.L_x_1:
[----:B------:R-:W2:Y:S01]  /*06a0*/  LDL R20, [R1+0x14] ;  /* 0x0000140001147983 */ /* 0x000ea20000100800 */
[----:B------:R0:W-:Y:S05]  /*06b0*/  BMOV.32 B6, R23 ;  /* 0x0000001706007356 */ /* 0x0001ea0000000000 */
[----:B------:R-:W2:Y:S01]  /*06c0*/  LDL R21, [R1+0x18] ;  /* 0x0000180001157983 */ /* 0x000ea20000100800 */
[----:B------:R1:W-:Y:S05]  /*06d0*/  BMOV.32 B7, R24 ;  /* 0x0000001807007356 */ /* 0x0003ea0000000000 */
[----:B------:R3:W-:Y:S05]  /*06e0*/  BMOV.32 B8, R25 ;  /* 0x0000001908007356 */ /* 0x0007ea0000000000 */
[----:B------:R-:W-:Y:S01]  /*06f0*/  IADD3 R4, PT, PT, R2, R27, RZ ;  /* 0x0000001b02047210 */ /* 0x000fe20007ffe0ff */
[----:B------:R-:W2:Y:S04]  /*0700*/  LDL R16, [R1+0x4] ;  /* 0x0000040001107983 */ /* 0x000ea80000100800 */
[----:B------:R-:W2:Y:S04]  /*0710*/  LDL R2, [R1] ;  /* 0x0000000001027983 */ /* 0x000ea80000100800 */
[----:B------:R-:W2:Y:S04]  /*0720*/  LDL R17, [R1+0x8] ;  /* 0x0000080001117983 */ /* 0x000ea80000100800 */
[----:B------:R-:W2:Y:S04]  /*0730*/  LDL R18, [R1+0xc] ;  /* 0x00000c0001127983 */ /* 0x000ea80000100800 */
[----:B------:R-:W2:Y:S04]  /*0740*/  LDL R19, [R1+0x10] ;  /* 0x0000100001137983 */ /* 0x000ea80000100800 */
[----:B------:R-:W2:Y:S04]  /*0750*/  LDL R22, [R1+0x1c] ;  /* 0x00001c0001167983 */ /* 0x000ea80000100800 */
[----:B0-----:R-:W2:Y:S04]  /*0760*/  LDL R23, [R1+0x20] ;  /* 0x0000200001177983 */ /* 0x001ea80000100800 */
[----:B-1----:R-:W2:Y:S04]  /*0770*/  LDL R24, [R1+0x24] ;  /* 0x0000240001187983 */ /* 0x002ea80000100800 */
[----:B---3--:R-:W2:Y:S04]  /*0780*/  LDL R25, [R1+0x28] ;  /* 0x0000280001197983 */ /* 0x008ea80000100800 */
[----:B------:R-:W2:Y:S04]  /*0790*/  LDL R26, [R1+0x2c] ;  /* 0x00002c00011a7983 */ /* 0x000ea80000100800 */
[----:B------:R0:W2:Y:S02]  /*07a0*/  LDL R27, [R1+0x30] ;  /* 0x00003000011b7983 */ /* 0x0000a40000100800 */
[----:B0-----:R-:W-:Y:S01]  /*07b0*/  VIADD R1, R1, 0x38 ;  /* 0x0000003801017836 */ /* 0x001fe20000000000 */
[----:B--2---:R-:W-:Y:S06]  /*07c0*/  RET.REL.NODEC R20 `(_Z6kernelv) ;  /* 0xfffffff8140c7950 */ /* 0x004fec0003c3ffff */
.L_x_9:
[----:B------:R-:W-:-:S00]  /*07d0*/  BRA `(.L_x_9) ;  /* 0xfffffffc00fc7947 */ /* 0x000fc0000383ffff */
[----:B------:R-:W-:-:S00]  /*07e0*/  NOP ;  /* 0x0000000000007918 */ /* 0x000fc00000000000 */
        /* <DEDUP_REMOVED lines=9> */
.L_x_10:


//--------------------- .nv.global.init           --------------------------
	.section	.nv.global.init,"aw",@progbits
.nv.global.init:
	.type		$str,@object
	.size		$str,(.L_0 - $str)
$str:
        /*0000*/ 	.byte	0x64, 0x65, 0x76, 0x69, 0x63, 0x65, 0x3a, 0x20, 0x25, 0x64, 0x0a, 0x00
.L_0:


//--------------------- .nv.shared.reserved.0     --------------------------
	.section	.nv.shared.reserved.0,"aw",@nobits
	.weak		__nv_reservedSMEM_offset_0_alias
	.size		__nv_reservedSMEM_offset_0_alias, 0, 64
	.other		__nv_reservedSMEM_offset_0_alias,@"STO_CUDA_RESERVED_SHARED STV_DEFAULT"
__nv_reservedSMEM_offset_0_alias:
	.zero		0
	.zero		64


//--------------------- .nv.constant0._Z6kernelv  --------------------------
	.section	.nv.constant0._Z6kernelv,"a",@progbits
	.sectionflags	@""
	.align	4
.nv.constant0._Z6kernelv:
	.zero		896


//--------------------- SYMBOLS --------------------------

	.type		.nv.reservedSmem.offset0,@object
	.size		.nv.reservedSmem.offset0,0x4
	.type		vprintf,@function
